	.headerflags	@"EF_CUDA_TEXMODE_UNIFIED EF_CUDA_64BIT_ADDRESS EF_CUDA_ACCELERATORS EF_CUDA_SM90 EF_CUDA_VIRTUAL_SM(EF_CUDA_SM90)"
	.elftype	@"ET_EXEC"


//--------------------- .nv.info                  --------------------------
	.section	.nv.info,"",@"SHT_CUDA_INFO"
	.align	4


	//----- nvinfo : EIATTR_REGCOUNT
	.align		4
        /*0000*/ 	.byte	0x04, 0x2f
        /*0002*/ 	.short	(.L_1 - .L_0)
	.align		4
.L_0:
        /*0004*/ 	.word	index@(triton_poi_fused_add_convolution_leaky_relu_11)
        /*0008*/ 	.word	0x00000014


	//----- nvinfo : EIATTR_MIN_STACK_SIZE
	.align		4
.L_1:
        /*000c*/ 	.byte	0x04, 0x12
        /*000e*/ 	.short	(.L_3 - .L_2)
	.align		4
.L_2:
        /*0010*/ 	.word	index@(triton_poi_fused_add_convolution_leaky_relu_11)
        /*0014*/ 	.word	0x00000000


	//----- nvinfo : EIATTR_FRAME_SIZE
	.align		4
.L_3:
        /*0018*/ 	.byte	0x04, 0x11
        /*001a*/ 	.short	(.L_5 - .L_4)
	.align		4
.L_4:
        /*001c*/ 	.word	index@(triton_poi_fused_add_convolution_leaky_relu_11)
        /*0020*/ 	.word	0x00000000


	//----- nvinfo : EIATTR_MIN_STACK_SIZE
	.align		4
.L_5:
        /*0024*/ 	.byte	0x04, 0x12
        /*0026*/ 	.short	(.L_7 - .L_6)
	.align		4
.L_6:
        /*0028*/ 	.word	index@(triton_poi_fused_add_convolution_leaky_relu_11)
        /*002c*/ 	.word	0x00000000
.L_7:


//--------------------- .nv.info.triton_poi_fused_add_convolution_leaky_relu_11 --------------------------
	.section	.nv.info.triton_poi_fused_add_convolution_leaky_relu_11,"",@"SHT_CUDA_INFO"
	.sectionflags	@""
	.align	4


	//----- nvinfo : EIATTR_CUDA_API_VERSION
	.align		4
        /*0000*/ 	.byte	0x04, 0x37
        /*0002*/ 	.short	(.L_9 - .L_8)
.L_8:
        /*0004*/ 	.word	0x0000007c


	//----- nvinfo : EIATTR_KPARAM_INFO
	.align		4
.L_9:
        /*0008*/ 	.byte	0x04, 0x17
        /*000a*/ 	.short	(.L_11 - .L_10)
.L_10:
        /*000c*/ 	.word	0x00000000
        /*0010*/ 	.short	0x0005
        /*0012*/ 	.short	0x0028
        /*0014*/ 	.byte	0x00, 0xf0, 0x11, 0x00


	//----- nvinfo : EIATTR_KPARAM_INFO
	.align		4
.L_11:
        /*0018*/ 	.byte	0x04, 0x17
        /*001a*/ 	.short	(.L_13 - .L_12)
.L_12:
        /*001c*/ 	.word	0x00000000
        /*0020*/ 	.short	0x0004
        /*0022*/ 	.short	0x0020
        /*0024*/ 	.byte	0x00, 0xf4, 0x21, 0x00


	//----- nvinfo : EIATTR_KPARAM_INFO
	.align		4
.L_13:
        /*0028*/ 	.byte	0x04, 0x17
        /*002a*/ 	.short	(.L_15 - .L_14)
.L_14:
        /*002c*/ 	.word	0x00000000
        /*0030*/ 	.short	0x0003
        /*0032*/ 	.short	0x0018
        /*0034*/ 	.byte	0x00, 0xf4, 0x21, 0x00


	//----- nvinfo : EIATTR_KPARAM_INFO
	.align		4
.L_15:
        /*0038*/ 	.byte	0x04, 0x17
        /*003a*/ 	.short	(.L_17 - .L_16)
.L_16:
        /*003c*/ 	.word	0x00000000
        /*0040*/ 	.short	0x0002
        /*0042*/ 	.short	0x0010
        /*0044*/ 	.byte	0x00, 0xf4, 0x21, 0x00


	//----- nvinfo : EIATTR_KPARAM_INFO
	.align		4
.L_17:
        /*0048*/ 	.byte	0x04, 0x17
        /*004a*/ 	.short	(.L_19 - .L_18)
.L_18:
        /*004c*/ 	.word	0x00000000
        /*0050*/ 	.short	0x0001
        /*0052*/ 	.short	0x0008
        /*0054*/ 	.byte	0x00, 0xf4, 0x21, 0x00


	//----- nvinfo : EIATTR_KPARAM_INFO
	.align		4
.L_19:
        /*0058*/ 	.byte	0x04, 0x17
        /*005a*/ 	.short	(.L_21 - .L_20)
.L_20:
        /*005c*/ 	.word	0x00000000
        /*0060*/ 	.short	0x0000
        /*0062*/ 	.short	0x0000
        /*0064*/ 	.byte	0x00, 0xf4, 0x21, 0x00


	//----- nvinfo : EIATTR_SPARSE_MMA_MASK
	.align		4
.L_21:
        /*0068*/ 	.byte	0x03, 0x50
        /*006a*/ 	.short	0x0000


	//----- nvinfo : EIATTR_MAXREG_COUNT
	.align		4
        /*006c*/ 	.byte	0x03, 0x1b
        /*006e*/ 	.short	0x00ff


	//----- nvinfo : EIATTR_EXIT_INSTR_OFFSETS
	.align		4
        /*0070*/ 	.byte	0x04, 0x1c
        /*0072*/ 	.short	(.L_23 - .L_22)


	//   ....[0]....
.L_22:
        /*0074*/ 	.word	0x00000220


	//----- nvinfo : EIATTR_REQNTID
	.align		4
.L_23:
        /*0078*/ 	.byte	0x04, 0x10
        /*007a*/ 	.short	(.L_25 - .L_24)
.L_24:
        /*007c*/ 	.word	0x00000080
        /*0080*/ 	.word	0x00000001
        /*0084*/ 	.word	0x00000001


	//----- nvinfo : EIATTR_CBANK_PARAM_SIZE
	.align		4
.L_25:
        /*0088*/ 	.byte	0x03, 0x19
        /*008a*/ 	.short	0x002c


	//----- nvinfo : EIATTR_PARAM_CBANK
	.align		4
        /*008c*/ 	.byte	0x04, 0x0a
        /*008e*/ 	.short	(.L_27 - .L_26)
	.align		4
.L_26:
        /*0090*/ 	.word	index@(.nv.constant0.triton_poi_fused_add_convolution_leaky_relu_11)
        /*0094*/ 	.short	0x0210
        /*0096*/ 	.short	0x002c


	//----- nvinfo : EIATTR_SW_WAR
	.align		4
.L_27:
        /*0098*/ 	.byte	0x04, 0x36
        /*009a*/ 	.short	(.L_29 - .L_28)
.L_28:
        /*009c*/ 	.word	0x00000008
.L_29:


//--------------------- .nv.callgraph             --------------------------
	.section	.nv.callgraph,"",@"SHT_CUDA_CALLGRAPH"
	.align	4
	.sectionentsize	8
	.align		4
        /*0000*/ 	.word	0x00000000
	.align		4
        /*0004*/ 	.word	0xffffffff
	.align		4
        /*0008*/ 	.word	0x00000000
	.align		4
        /*000c*/ 	.word	0xfffffffe
	.align		4
        /*0010*/ 	.word	0x00000000
	.align		4
        /*0014*/ 	.word	0xfffffffd
	.align		4
        /*0018*/ 	.word	0x00000000
	.align		4
        /*001c*/ 	.word	0xfffffffc


//--------------------- .text.triton_poi_fused_add_convolution_leaky_relu_11 --------------------------
	.section	.text.triton_poi_fused_add_convolution_leaky_relu_11,"ax",@progbits
	.align	128
        .global         triton_poi_fused_add_convolution_leaky_relu_11
        .type           triton_poi_fused_add_convolution_leaky_relu_11,@function
        .size           triton_poi_fused_add_convolution_leaky_relu_11,(.L_x_1 - triton_poi_fused_add_convolution_leaky_relu_11)
        .other          triton_poi_fused_add_convolution_leaky_relu_11,@"STO_CUDA_ENTRY STV_DEFAULT"
triton_poi_fused_add_convolution_leaky_relu_11:
.text.triton_poi_fused_add_convolution_leaky_relu_11:
[----:B------:R-:W-:Y:S01]  /*0000*/  LDC R1, c[0x0][0x28] ;  /* 0x00000a00ff017b82 */ /* 0x000fe20000000800 */
[----:B------:R-:W1:Y:S07]  /*0010*/  S2R R0, SR_TID.X ;  /* 0x0000000000007919 */ /* 0x000e6e0000002100 */
[----:B------:R-:W2:Y:S01]  /*0020*/  LDC.64 R4, c[0x0][0x218] ;  /* 0x00008600ff047b82 */ /* 0x000ea20000000a00 */
[----:B------:R-:W-:Y:S01]  /*0030*/  ULDC.64 UR4, c[0x0][0x208] ;  /* 0x0000820000047ab9 */ /* 0x000fe20000000a00 */
[----:B------:R-:W-:Y:S01]  /*0040*/  ULDC.64 UR6, c[0x0][0x228] ;  /* 0x00008a0000067ab9 */ /* 0x000fe20000000a00 */
[----:B------:R-:W3:Y:S05]  /*0050*/  S2R R13, SR_CTAID.X ;  /* 0x00000000000d7919 */ /* 0x000eea0000002500 */
[----:B------:R-:W4:Y:S08]  /*0060*/  LDC.64 R2, c[0x0][0x210] ;  /* 0x00008400ff027b82 */ /* 0x000f300000000a00 */
[----:B------:R-:W5:Y:S01]  /*0070*/  LDC.64 R10, c[0x0][0x230] ;  /* 0x00008c00ff0a7b82 */ /* 0x000f620000000a00 */
[----:B-1----:R-:W-:-:S05]  /*0080*/  LOP3.LUT R0, R0, 0x7f, RZ, 0xc0, !PT ;  /* 0x0000007f00007812 */ /* 0x002fca00078ec0ff */
[----:B---3--:R-:W-:-:S04]  /*0090*/  IMAD R13, R13, 0x80, R0 ;  /* 0x000000800d0d7824 */ /* 0x008fc800078e0200 */
[----:B------:R-:W-:-:S04]  /*00a0*/  IMAD.HI R0, R13, 0x55555556, RZ ;  /* 0x555555560d007827 */ /* 0x000fc800078e02ff */
[----:B----4-:R-:W-:Y:S01]  /*00b0*/  IMAD.WIDE R2, R13, 0x4, R2 ;  /* 0x000000040d027825 */ /* 0x010fe200078e0202 */
[----:B------:R-:W-:-:S04]  /*00c0*/  LEA.HI R0, R0, R0, RZ, 0x1 ;  /* 0x0000000000007211 */ /* 0x000fc800078f08ff */
[----:B------:R-:W-:-:S04]  /*00d0*/  SHF.R.S32.HI R7, RZ, 0x1f, R0 ;  /* 0x0000001fff077819 */ /* 0x000fc80000011400 */
[----:B------:R-:W-:-:S04]  /*00e0*/  LEA.HI R7, R7, R0, RZ, 0xa ;  /* 0x0000000007077211 */ /* 0x000fc800078f50ff */
[----:B------:R-:W-:Y:S02]  /*00f0*/  LOP3.LUT R9, R7, 0xfffffc00, RZ, 0xc0, !PT ;  /* 0xfffffc0007097812 */ /* 0x000fe400078ec0ff */
[----:B------:R-:W1:Y:S02]  /*0100*/  LDC.64 R6, c[0x0][0x220] ;  /* 0x00008800ff067b82 */ /* 0x000e640000000a00 */
[----:B------:R-:W-:Y:S02]  /*0110*/  IADD3 R9, R0, -R9, RZ ;  /* 0x8000000900097210 */ /* 0x000fe40007ffe0ff */
[----:B------:R-:W3:Y:S03]  /*0120*/  LDG.E R0, desc[UR4][R2.64] ;  /* 0x0000000402007981 */ /* 0x000ee6000c1e1900 */
[----:B--2---:R-:W-:-:S06]  /*0130*/  IMAD.WIDE R4, R9, 0x4, R4 ;  /* 0x0000000409047825 */ /* 0x004fcc00078e0204 */
[----:B------:R-:W3:Y:S01]  /*0140*/  LDG.E.EL R5, desc[UR4][R4.64] ;  /* 0x0000000404057981 */ /* 0x000ee2000c2e1900 */
[----:B-1----:R-:W-:-:S06]  /*0150*/  IMAD.WIDE R6, R9, 0x4, R6 ;  /* 0x0000000409067825 */ /* 0x002fcc00078e0206 */
[----:B------:R-:W2:Y:S01]  /*0160*/  LDG.E.EL R6, desc[UR4][R6.64] ;  /* 0x0000000406067981 */ /* 0x000ea2000c2e1900 */
[----:B------:R-:W-:-:S04]  /*0170*/  IADD3 R8, P1, R13, UR6, RZ ;  /* 0x000000060d087c10 */ /* 0x000fc8000ff3e0ff */
[C---:B------:R-:W-:Y:S02]  /*0180*/  LEA.HI.X.SX32 R9, R13.reuse, UR7, 0x1, P1 ;  /* 0x000000070d097c11 */ /* 0x040fe400088f0eff */
[C---:B---3--:R-:W-:Y:S01]  /*0190*/  FSETP.GT.AND P0, PT, R0.reuse, -R5, PT ;  /* 0x800000050000720b */ /* 0x048fe20003f04000 */
[----:B------:R-:W-:Y:S01]  /*01a0*/  FADD R15, R0, R5 ;  /* 0x00000005000f7221 */ /* 0x000fe20000000000 */
[----:B-----5:R-:W-:Y:S02]  /*01b0*/  IMAD.WIDE R4, R13, 0x4, R10 ;  /* 0x000000040d047825 */ /* 0x020fe400078e020a */
[----:B------:R-:W-:-:S09]  /*01c0*/  SEL R17, RZ, 0x1, !P0 ;  /* 0x00000001ff117807 */ /* 0x000fd20004000000 */
[----:B------:R-:W-:Y:S01]  /*01d0*/  @!P0 FMUL R15, R15, 0.10000000149011611938 ;  /* 0x3dcccccd0f0f8820 */ /* 0x000fe20000400000 */
[----:B------:R-:W-:Y:S03]  /*01e0*/  STG.E.U8 desc[UR4][R8.64], R17 ;  /* 0x0000001108007986 */ /* 0x000fe6000c101104 */
[----:B--2---:R-:W-:Y:S01]  /*01f0*/  FADD R11, R6, R15 ;  /* 0x0000000f060b7221 */ /* 0x004fe20000000000 */
[----:B------:R-:W-:Y:S04]  /*0200*/  STG.E desc[UR4][R2.64], R15 ;  /* 0x0000000f02007986 */ /* 0x000fe8000c101904 */
[----:B------:R-:W-:Y:S01]  /*0210*/  STG.E desc[UR4][R4.64], R11 ;  /* 0x0000000b04007986 */ /* 0x000fe2000c101904 */
[----:B------:R-:W-:Y:S05]  /*0220*/  EXIT ;  /* 0x000000000000794d */ /* 0x000fea0003800000 */
.L_x_0:
[----:B------:R-:W-:-:S00]  /*0230*/  BRA `(.L_x_0) ;  /* 0xfffffffc00fc7947 */ /* 0x000fc0000383ffff */
[----:B------:R-:W-:-:S00]  /*0240*/  NOP ;  /* 0x0000000000007918 */ /* 0x000fc00000000000 */
        /* <DEDUP_REMOVED lines=11> */
.L_x_1:


//--------------------- .nv.constant0.triton_poi_fused_add_convolution_leaky_relu_11 --------------------------
	.section	.nv.constant0.triton_poi_fused_add_convolution_leaky_relu_11,"a",@progbits
	.sectionflags	@""
	.align	4
.nv.constant0.triton_poi_fused_add_convolution_leaky_relu_11:
	.zero		572
